//
// Generated by NVIDIA NVVM Compiler
//
// Compiler Build ID: CL-36424714
// Cuda compilation tools, release 13.0, V13.0.88
// Based on NVVM 20.0.0
//

.version 9.0
.target sm_100
.address_size 64

	// .globl	_Z20countWordOccurrencesPcS_Piii

.visible .entry _Z20countWordOccurrencesPcS_Piii(
	.param .u64 .ptr .align 1 _Z20countWordOccurrencesPcS_Piii_param_0,
	.param .u64 .ptr .align 1 _Z20countWordOccurrencesPcS_Piii_param_1,
	.param .u64 .ptr .align 1 _Z20countWordOccurrencesPcS_Piii_param_2,
	.param .u32 _Z20countWordOccurrencesPcS_Piii_param_3,
	.param .u32 _Z20countWordOccurrencesPcS_Piii_param_4
)
{
	.reg .pred 	%p<6>;
	.reg .b16 	%rs<3>;
	.reg .b32 	%r<22>;
	.reg .b64 	%rd<11>;

	ld.param.u64 	%rd3, [_Z20countWordOccurrencesPcS_Piii_param_0];
	ld.param.u64 	%rd4, [_Z20countWordOccurrencesPcS_Piii_param_1];
	ld.param.u64 	%rd5, [_Z20countWordOccurrencesPcS_Piii_param_2];
	ld.param.u32 	%r11, [_Z20countWordOccurrencesPcS_Piii_param_3];
	ld.param.u32 	%r9, [_Z20countWordOccurrencesPcS_Piii_param_4];
	mov.u32 	%r12, %ctaid.x;
	mov.u32 	%r13, %ntid.x;
	mov.u32 	%r14, %tid.x;
	mad.lo.s32 	%r19, %r12, %r13, %r14;
	setp.ge.s32 	%p1, %r19, %r11;
	mov.b32 	%r21, 0;
	@%p1 bra 	$L__BB0_6;
	setp.lt.s32 	%p2, %r9, 1;
	mov.b32 	%r20, 0;
	@%p2 bra 	$L__BB0_5;
	cvta.to.global.u64 	%rd1, %rd3;
	cvta.to.global.u64 	%rd2, %rd4;
	mov.b32 	%r18, 0;
$L__BB0_3:
	cvt.s64.s32 	%rd6, %r19;
	add.s64 	%rd7, %rd1, %rd6;
	ld.global.u8 	%rs1, [%rd7];
	cvt.u64.u32 	%rd8, %r18;
	add.s64 	%rd9, %rd2, %rd8;
	ld.global.u8 	%rs2, [%rd9];
	setp.ne.s16 	%p3, %rs1, %rs2;
	mov.u32 	%r20, %r18;
	@%p3 bra 	$L__BB0_5;
	add.s32 	%r19, %r19, 1;
	add.s32 	%r18, %r18, 1;
	setp.ne.s32 	%p4, %r18, %r9;
	mov.u32 	%r20, %r9;
	@%p4 bra 	$L__BB0_3;
$L__BB0_5:
	setp.eq.s32 	%p5, %r20, %r9;
	selp.u32 	%r21, 1, 0, %p5;
$L__BB0_6:
	cvta.to.global.u64 	%rd10, %rd5;
	atom.global.add.u32 	%r17, [%rd10], %r21;
	ret;

}


// ===== COMPILED SASS (sm_100) =====

	.target	sm_100

	.elftype	@"ET_EXEC"


//--------------------- .note.nv.tkinfo           --------------------------
	.section	.note.nv.tkinfo,"",@"SHT_NOTE"
	.sectionflags	@"SHF_NOTE_NV_TKINFO"
	.tkinfo
        /*0018*/ 	.word	0x00000002
        /*0030*/ 	.string	""
        /*0030*/ 	.string	"ptxas"
        /*0030*/ 	.string	"Cuda compilation tools, release 13.0, V13.0.88"
        /*0030*/ 	.string	"Build cuda_13.0.r13.0/compiler.36424714_0"
        /*0030*/ 	.string	"-arch sm_100 -m 64 "



//--------------------- .note.nv.cuinfo           --------------------------
	.section	.note.nv.cuinfo,"",@"SHT_NOTE"
	.sectionflags	@"SHF_NOTE_NV_CUINFO"
        /*0018*/ 	.short	0x0002
        /*001a*/ 	.short	0x0064
        /*001c*/ 	.short	0x0082
	.zero		2


//--------------------- .nv.info                  --------------------------
	.section	.nv.info,"",@"SHT_CUDA_INFO"
	.align	4


	//----- nvinfo : EIATTR_REGCOUNT
	.align		4
        /*0000*/ 	.byte	0x04, 0x2f
        /*0002*/ 	.short	(.L_1 - .L_0)
	.align		4
.L_0:
        /*0004*/ 	.word	index@(_Z20countWordOccurrencesPcS_Piii)
        /*0008*/ 	.word	0x0000000a


	//----- nvinfo : EIATTR_FRAME_SIZE
	.align		4
.L_1:
        /*000c*/ 	.byte	0x04, 0x11
        /*000e*/ 	.short	(.L_3 - .L_2)
	.align		4
.L_2:
        /*0010*/ 	.word	index@(_Z20countWordOccurrencesPcS_Piii)
        /*0014*/ 	.word	0x00000000


	//----- nvinfo : EIATTR_MIN_STACK_SIZE
	.align		4
.L_3:
        /*0018*/ 	.byte	0x04, 0x12
        /*001a*/ 	.short	(.L_5 - .L_4)
	.align		4
.L_4:
        /*001c*/ 	.word	index@(_Z20countWordOccurrencesPcS_Piii)
        /*0020*/ 	.word	0x00000000
.L_5:


//--------------------- .nv.compat                --------------------------
	.section	.nv.compat,"",@"SHT_CUDA_COMPAT_INFO"
	.align	4
        /*0000*/ 	.byte	0x02, 0x09, 0x00, 0x00, 0x02, 0x02, 0x01, 0x00, 0x02, 0x05, 0x05, 0x00, 0x03, 0x07, 0x01, 0x01
        /*0010*/ 	.byte	0x02, 0x03, 0x00, 0x00, 0x02, 0x06, 0x01, 0x00, 0x04, 0x0b, 0x08, 0x00, 0x09, 0x00, 0x00, 0x00
        /*0020*/ 	.byte	0x00, 0x00, 0x00, 0x00


//--------------------- .nv.info._Z20countWordOccurrencesPcS_Piii --------------------------
	.section	.nv.info._Z20countWordOccurrencesPcS_Piii,"",@"SHT_CUDA_INFO"
	.sectionflags	@""
	.align	4


	//----- nvinfo : EIATTR_CUDA_API_VERSION
	.align		4
        /*0000*/ 	.byte	0x04, 0x37
        /*0002*/ 	.short	(.L_7 - .L_6)
.L_6:
        /*0004*/ 	.word	0x00000082


	//----- nvinfo : EIATTR_KPARAM_INFO
	.align		4
.L_7:
        /*0008*/ 	.byte	0x04, 0x17
        /*000a*/ 	.short	(.L_9 - .L_8)
.L_8:
        /*000c*/ 	.word	0x00000000
        /*0010*/ 	.short	0x0004
        /*0012*/ 	.short	0x001c
        /*0014*/ 	.byte	0x00, 0xf0, 0x11, 0x00


	//----- nvinfo : EIATTR_KPARAM_INFO
	.align		4
.L_9:
        /*0018*/ 	.byte	0x04, 0x17
        /*001a*/ 	.short	(.L_11 - .L_10)
.L_10:
        /*001c*/ 	.word	0x00000000
        /*0020*/ 	.short	0x0003
        /*0022*/ 	.short	0x0018
        /*0024*/ 	.byte	0x00, 0xf0, 0x11, 0x00


	//----- nvinfo : EIATTR_KPARAM_INFO
	.align		4
.L_11:
        /*0028*/ 	.byte	0x04, 0x17
        /*002a*/ 	.short	(.L_13 - .L_12)
.L_12:
        /*002c*/ 	.word	0x00000000
        /*0030*/ 	.short	0x0002
        /*0032*/ 	.short	0x0010
        /*0034*/ 	.byte	0x00, 0xf5, 0x21, 0x00


	//----- nvinfo : EIATTR_KPARAM_INFO
	.align		4
.L_13:
        /*0038*/ 	.byte	0x04, 0x17
        /*003a*/ 	.short	(.L_15 - .L_14)
.L_14:
        /*003c*/ 	.word	0x00000000
        /*0040*/ 	.short	0x0001
        /*0042*/ 	.short	0x0008
        /*0044*/ 	.byte	0x00, 0xf5, 0x21, 0x00


	//----- nvinfo : EIATTR_KPARAM_INFO
	.align		4
.L_15:
        /*0048*/ 	.byte	0x04, 0x17
        /*004a*/ 	.short	(.L_17 - .L_16)
.L_16:
        /*004c*/ 	.word	0x00000000
        /*0050*/ 	.short	0x0000
        /*0052*/ 	.short	0x0000
        /*0054*/ 	.byte	0x00, 0xf5, 0x21, 0x00


	//----- nvinfo : EIATTR_SPARSE_MMA_MASK
	.align		4
.L_17:
        /*0058*/ 	.byte	0x03, 0x50
        /*005a*/ 	.short	0x0000


	//----- nvinfo : EIATTR_MAXREG_COUNT
	.align		4
        /*005c*/ 	.byte	0x03, 0x1b
        /*005e*/ 	.short	0x00ff


	//----- nvinfo : EIATTR_MERCURY_ISA_VERSION
	.align		4
        /*0060*/ 	.byte	0x03, 0x5f
        /*0062*/ 	.short	0x0101


	//----- nvinfo : EIATTR_INT_WARP_WIDE_INSTR_OFFSETS
	.align		4
        /*0064*/ 	.byte	0x04, 0x31
        /*0066*/ 	.short	(.L_19 - .L_18)


	//   ....[0]....
.L_18:
        /*0068*/ 	.word	0x00000270


	//   ....[1]....
        /*006c*/ 	.word	0x00000290


	//----- nvinfo : EIATTR_VRC_CTA_INIT_COUNT
	.align		4
.L_19:
        /*0070*/ 	.byte	0x02, 0x4a
	.zero		1
	.zero		1


	//----- nvinfo : EIATTR_EXIT_INSTR_OFFSETS
	.align		4
        /*0074*/ 	.byte	0x04, 0x1c
        /*0076*/ 	.short	(.L_21 - .L_20)


	//   ....[0]....
.L_20:
        /*0078*/ 	.word	0x000002e0


	//----- nvinfo : EIATTR_CRS_STACK_SIZE
	.align		4
.L_21:
        /*007c*/ 	.byte	0x04, 0x1e
        /*007e*/ 	.short	(.L_23 - .L_22)
.L_22:
        /*0080*/ 	.word	0x00000000


	//----- nvinfo : EIATTR_CBANK_PARAM_SIZE
	.align		4
.L_23:
        /*0084*/ 	.byte	0x03, 0x19
        /*0086*/ 	.short	0x0020


	//----- nvinfo : EIATTR_PARAM_CBANK
	.align		4
        /*0088*/ 	.byte	0x04, 0x0a
        /*008a*/ 	.short	(.L_25 - .L_24)
	.align		4
.L_24:
        /*008c*/ 	.word	index@(.nv.constant0._Z20countWordOccurrencesPcS_Piii)
        /*0090*/ 	.short	0x0380
        /*0092*/ 	.short	0x0020


	//----- nvinfo : EIATTR_SW_WAR
	.align		4
.L_25:
        /*0094*/ 	.byte	0x04, 0x36
        /*0096*/ 	.short	(.L_27 - .L_26)
.L_26:
        /*0098*/ 	.word	0x00000008
.L_27:


//--------------------- .nv.callgraph             --------------------------
	.section	.nv.callgraph,"",@"SHT_CUDA_CALLGRAPH"
	.align	4
	.sectionentsize	8
	.align		4
        /*0000*/ 	.word	0x00000000
	.align		4
        /*0004*/ 	.word	0xffffffff
	.align		4
        /*0008*/ 	.word	0x00000000
	.align		4
        /*000c*/ 	.word	0xfffffffe
	.align		4
        /*0010*/ 	.word	0x00000000
	.align		4
        /*0014*/ 	.word	0xfffffffd
	.align		4
        /*0018*/ 	.word	0x00000000
	.align		4
        /*001c*/ 	.word	0xfffffffc


//--------------------- .text._Z20countWordOccurrencesPcS_Piii --------------------------
	.section	.text._Z20countWordOccurrencesPcS_Piii,"ax",@progbits
	.align	128
        .global         _Z20countWordOccurrencesPcS_Piii
        .type           _Z20countWordOccurrencesPcS_Piii,@function
        .size           _Z20countWordOccurrencesPcS_Piii,(.L_x_6 - _Z20countWordOccurrencesPcS_Piii)
        .other          _Z20countWordOccurrencesPcS_Piii,@"STO_CUDA_ENTRY STV_DEFAULT"
_Z20countWordOccurrencesPcS_Piii:
.text._Z20countWordOccurrencesPcS_Piii:
[----:B------:R-:W-:Y:S01]  /*0000*/  LDC R1, c[0x0][0x37c] ;  /* 0x0000df00ff017b82 */ /* 0x000fe20000000800 */
[----:B------:R-:W0:Y:S07]  /*0010*/  S2R R3, SR_TID.X ;  /* 0x0000000000037919 */ /* 0x000e2e0000002100 */
[----:B------:R-:W0:Y:S01]  /*0020*/  S2UR UR4, SR_CTAID.X ;  /* 0x00000000000479c3 */ /* 0x000e220000002500 */
[----:B------:R-:W1:Y:S01]  /*0030*/  LDCU UR5, c[0x0][0x398] ;  /* 0x00007300ff0577ac */ /* 0x000e620008000800 */
[----:B------:R-:W-:Y:S01]  /*0040*/  BSSY.RECONVERGENT B0, `(.L_x_0) ;  /* 0x0000021000007945 */ /* 0x000fe20003800200 */
[----:B------:R-:W-:Y:S01]  /*0050*/  IMAD.MOV.U32 R4, RZ, RZ, RZ ;  /* 0x000000ffff047224 */ /* 0x000fe200078e00ff */
[----:B------:R-:W2:Y:S04]  /*0060*/  LDCU.64 UR6, c[0x0][0x358] ;  /* 0x00006b00ff0677ac */ /* 0x000ea80008000a00 */
[----:B------:R-:W0:Y:S01]  /*0070*/  LDC R0, c[0x0][0x360] ;  /* 0x0000d800ff007b82 */ /* 0x000e220000000800 */
[----:B------:R-:W3:Y:S01]  /*0080*/  LDCU UR12, c[0x0][0x39c] ;  /* 0x00007380ff0c77ac */ /* 0x000ee20008000800 */
[----:B------:R-:W4:Y:S01]  /*0090*/  LDCU.128 UR8, c[0x0][0x380] ;  /* 0x00007000ff0877ac */ /* 0x000f220008000c00 */
[----:B0-----:R-:W-:-:S05]  /*00a0*/  IMAD R0, R0, UR4, R3 ;  /* 0x0000000400007c24 */ /* 0x001fca000f8e0203 */
[----:B-1----:R-:W-:-:S13]  /*00b0*/  ISETP.GE.AND P0, PT, R0, UR5, PT ;  /* 0x0000000500007c0c */ /* 0x002fda000bf06270 */
[----:B--234-:R-:W-:Y:S05]  /*00c0*/  @P0 BRA `(.L_x_1) ;  /* 0x0000000000600947 */ /* 0x01cfea0003800000 */
[----:B------:R-:W0:Y:S01]  /*00d0*/  LDCU UR4, c[0x0][0x39c] ;  /* 0x00007380ff0477ac */ /* 0x000e220008000800 */
[----:B------:R-:W-:Y:S01]  /*00e0*/  IMAD.MOV.U32 R6, RZ, RZ, RZ ;  /* 0x000000ffff067224 */ /* 0x000fe200078e00ff */
[----:B0-----:R-:W-:-:S09]  /*00f0*/  UISETP.GE.AND UP0, UPT, UR4, 0x1, UPT ;  /* 0x000000010400788c */ /* 0x001fd2000bf06270 */
[----:B------:R-:W-:Y:S05]  /*0100*/  BRA.U !UP0, `(.L_x_2) ;  /* 0x0000000108447547 */ /* 0x000fea000b800000 */
[----:B------:R-:W0:Y:S01]  /*0110*/  LDC R7, c[0x0][0x39c] ;  /* 0x0000e700ff077b82 */ /* 0x000e220000000800 */
[----:B------:R-:W-:Y:S01]  /*0120*/  BSSY.RECONVERGENT B1, `(.L_x_2) ;  /* 0x000000f000017945 */ /* 0x000fe20003800200 */
[----:B------:R-:W-:-:S07]  /*0130*/  IMAD.MOV.U32 R6, RZ, RZ, RZ ;  /* 0x000000ffff067224 */ /* 0x000fce00078e00ff */
.L_x_4:
[----:B------:R-:W-:Y:S02]  /*0140*/  IADD3 R4, P1, PT, R6, UR10, RZ ;  /* 0x0000000a06047c10 */ /* 0x000fe4000ff3e0ff */
[----:B------:R-:W-:-:S03]  /*0150*/  IADD3 R2, P0, PT, R0, UR8, RZ ;  /* 0x0000000800027c10 */ /* 0x000fc6000ff1e0ff */
[----:B------:R-:W-:Y:S01]  /*0160*/  IMAD.X R5, RZ, RZ, UR11, P1 ;  /* 0x0000000bff057e24 */ /* 0x000fe200088e06ff */
[----:B------:R-:W-:-:S05]  /*0170*/  LEA.HI.X.SX32 R3, R0, UR9, 0x1, P0 ;  /* 0x0000000900037c11 */ /* 0x000fca00080f0eff */
[----:B------:R-:W2:Y:S04]  /*0180*/  LDG.E.U8 R2, desc[UR6][R2.64] ;  /* 0x0000000602027981 */ /* 0x000ea8000c1e1100 */
[----:B------:R-:W2:Y:S02]  /*0190*/  LDG.E.U8 R5, desc[UR6][R4.64] ;  /* 0x0000000604057981 */ /* 0x000ea4000c1e1100 */
[----:B--2---:R-:W-:-:S13]  /*01a0*/  ISETP.NE.AND P0, PT, R2, R5, PT ;  /* 0x000000050200720c */ /* 0x004fda0003f05270 */
[----:B------:R-:W-:Y:S05]  /*01b0*/  @P0 BRA `(.L_x_3) ;  /* 0x0000000000140947 */ /* 0x000fea0003800000 */
[----:B------:R-:W-:Y:S02]  /*01c0*/  VIADD R6, R6, 0x1 ;  /* 0x0000000106067836 */ /* 0x000fe40000000000 */
[----:B------:R-:W-:-:S03]  /*01d0*/  VIADD R0, R0, 0x1 ;  /* 0x0000000100007836 */ /* 0x000fc60000000000 */
[----:B------:R-:W-:-:S13]  /*01e0*/  ISETP.NE.AND P0, PT, R6, UR12, PT ;  /* 0x0000000c06007c0c */ /* 0x000fda000bf05270 */
[----:B------:R-:W-:Y:S05]  /*01f0*/  @P0 BRA `(.L_x_4) ;  /* 0xfffffffc00d00947 */ /* 0x000fea000383ffff */
[----:B0-----:R-:W-:-:S07]  /*0200*/  IMAD.MOV.U32 R6, RZ, RZ, R7 ;  /* 0x000000ffff067224 */ /* 0x001fce00078e0007 */
.L_x_3:
[----:B------:R-:W-:Y:S05]  /*0210*/  BSYNC.RECONVERGENT B1 ;  /* 0x0000000000017941 */ /* 0x000fea0003800200 */
.L_x_2:
[----:B------:R-:W1:Y:S02]  /*0220*/  LDCU UR4, c[0x0][0x39c] ;  /* 0x00007380ff0477ac */ /* 0x000e640008000800 */
[----:B-1----:R-:W-:-:S04]  /*0230*/  ISETP.NE.AND P0, PT, R6, UR4, PT ;  /* 0x0000000406007c0c */ /* 0x002fc8000bf05270 */
[----:B------:R-:W-:-:S09]  /*0240*/  SEL R4, RZ, 0x1, P0 ;  /* 0x00000001ff047807 */ /* 0x000fd20000000000 */
.L_x_1:
[----:B------:R-:W-:Y:S05]  /*0250*/  BSYNC.RECONVERGENT B0 ;  /* 0x0000000000007941 */ /* 0x000fea0003800200 */
.L_x_0:
[----:B------:R-:W1:Y:S01]  /*0260*/  S2R R0, SR_LANEID ;  /* 0x0000000000007919 */ /* 0x000e620000000000 */
[----:B------:R-:W2:Y:S08]  /*0270*/  REDUX.SUM UR5, R4 ;  /* 0x00000000040573c4 */ /* 0x000eb0000000c000 */
[----:B------:R-:W3:Y:S01]  /*0280*/  LDC.64 R2, c[0x0][0x390] ;  /* 0x0000e400ff027b82 */ /* 0x000ee20000000a00 */
[----:B------:R-:W-:-:S02]  /*0290*/  VOTEU.ANY UR4, UPT, PT ;  /* 0x0000000000047886 */ /* 0x000fc400038e0100 */
[----:B------:R-:W-:Y:S01]  /*02a0*/  UFLO.U32 UR4, UR4 ;  /* 0x00000004000472bd */ /* 0x000fe200080e0000 */
[----:B--2---:R-:W-:-:S05]  /*02b0*/  IMAD.U32 R5, RZ, RZ, UR5 ;  /* 0x00000005ff057e24 */ /* 0x004fca000f8e00ff */
[----:B-1----:R-:W-:-:S13]  /*02c0*/  ISETP.EQ.U32.AND P0, PT, R0, UR4, PT ;  /* 0x0000000400007c0c */ /* 0x002fda000bf02070 */
[----:B---3--:R-:W-:Y:S01]  /*02d0*/  @P0 REDG.E.ADD.STRONG.GPU desc[UR6][R2.64], R5 ;  /* 0x000000050200098e */ /* 0x008fe2000c12e106 */
[----:B------:R-:W-:Y:S05]  /*02e0*/  EXIT ;  /* 0x000000000000794d */ /* 0x000fea0003800000 */
.L_x_5:
[----:B------:R-:W-:-:S00]  /*02f0*/  BRA `(.L_x_5) ;  /* 0xfffffffc00fc7947 */ /* 0x000fc0000383ffff */
[----:B------:R-:W-:-:S00]  /*0300*/  NOP ;  /* 0x0000000000007918 */ /* 0x000fc00000000000 */
[----:B------:R-:W-:-:S00]  /*0310*/  NOP ;  /* 0x0000000000007918 */ /* 0x000fc00000000000 */
[----:B------:R-:W-:-:S00]  /*0320*/  NOP ;  /* 0x0000000000007918 */ /* 0x000fc00000000000 */
[----:B------:R-:W-:-:S00]  /*0330*/  NOP ;  /* 0x0000000000007918 */ /* 0x000fc00000000000 */
[----:B------:R-:W-:-:S00]  /*0340*/  NOP ;  /* 0x0000000000007918 */ /* 0x000fc00000000000 */
[----:B------:R-:W-:-:S00]  /*0350*/  NOP ;  /* 0x0000000000007918 */ /* 0x000fc00000000000 */
[----:B------:R-:W-:-:S00]  /*0360*/  NOP ;  /* 0x0000000000007918 */ /* 0x000fc00000000000 */
[----:B------:R-:W-:-:S00]  /*0370*/  NOP ;  /* 0x0000000000007918 */ /* 0x000fc00000000000 */
.L_x_6:


//--------------------- .nv.shared.reserved.0     --------------------------
	.section	.nv.shared.reserved.0,"aw",@nobits
	.weak		__nv_reservedSMEM_offset_0_alias
	.size		__nv_reservedSMEM_offset_0_alias, 0, 64
	.other		__nv_reservedSMEM_offset_0_alias,@"STO_CUDA_RESERVED_SHARED STV_DEFAULT"
__nv_reservedSMEM_offset_0_alias:
	.zero		0
	.zero		64


//--------------------- .nv.constant0._Z20countWordOccurrencesPcS_Piii --------------------------
	.section	.nv.constant0._Z20countWordOccurrencesPcS_Piii,"a",@progbits
	.sectionflags	@""
	.align	4
.nv.constant0._Z20countWordOccurrencesPcS_Piii:
	.zero		928


//--------------------- SYMBOLS --------------------------

	.type		.nv.reservedSmem.offset0,@object
	.size		.nv.reservedSmem.offset0,0x4
